//
// Generated by NVIDIA NVVM Compiler
//
// Compiler Build ID: CL-36424714
// Cuda compilation tools, release 13.0, V13.0.88
// Based on NVVM 20.0.0
//

.version 9.0
.target sm_100
.address_size 64

	// .globl	_Z9matrixAddPiS_S_

.visible .entry _Z9matrixAddPiS_S_(
	.param .u64 .ptr .align 1 _Z9matrixAddPiS_S__param_0,
	.param .u64 .ptr .align 1 _Z9matrixAddPiS_S__param_1,
	.param .u64 .ptr .align 1 _Z9matrixAddPiS_S__param_2
)
{
	.reg .pred 	%p<4>;
	.reg .b32 	%r<15>;
	.reg .b64 	%rd<11>;

	ld.param.u64 	%rd1, [_Z9matrixAddPiS_S__param_0];
	ld.param.u64 	%rd2, [_Z9matrixAddPiS_S__param_1];
	ld.param.u64 	%rd3, [_Z9matrixAddPiS_S__param_2];
	mov.u32 	%r2, %ntid.x;
	mov.u32 	%r3, %ctaid.x;
	mov.u32 	%r4, %tid.x;
	mad.lo.s32 	%r5, %r2, %r3, %r4;
	mov.u32 	%r6, %ntid.y;
	mov.u32 	%r7, %ctaid.y;
	mov.u32 	%r8, %tid.y;
	mad.lo.s32 	%r9, %r6, %r7, %r8;
	shl.b32 	%r11, %r5, 9;
	add.s32 	%r1, %r11, %r9;
	setp.gt.s32 	%p1, %r5, 511;
	setp.gt.u32 	%p2, %r9, 511;
	or.pred  	%p3, %p1, %p2;
	@%p3 bra 	$L__BB0_2;
	cvta.to.global.u64 	%rd4, %rd1;
	cvta.to.global.u64 	%rd5, %rd2;
	cvta.to.global.u64 	%rd6, %rd3;
	mul.wide.s32 	%rd7, %r1, 4;
	add.s64 	%rd8, %rd4, %rd7;
	ld.global.u32 	%r12, [%rd8];
	add.s64 	%rd9, %rd5, %rd7;
	ld.global.u32 	%r13, [%rd9];
	add.s32 	%r14, %r13, %r12;
	add.s64 	%rd10, %rd6, %rd7;
	st.global.u32 	[%rd10], %r14;
$L__BB0_2:
	ret;

}


// ===== COMPILED SASS (sm_100) =====

	.target	sm_100

	.elftype	@"ET_EXEC"


//--------------------- .note.nv.tkinfo           --------------------------
	.section	.note.nv.tkinfo,"",@"SHT_NOTE"
	.sectionflags	@"SHF_NOTE_NV_TKINFO"
	.tkinfo
        /*0018*/ 	.word	0x00000002
        /*0030*/ 	.string	""
        /*0030*/ 	.string	"ptxas"
        /*0030*/ 	.string	"Cuda compilation tools, release 13.0, V13.0.88"
        /*0030*/ 	.string	"Build cuda_13.0.r13.0/compiler.36424714_0"
        /*0030*/ 	.string	"-arch sm_100 -m 64 "



//--------------------- .note.nv.cuinfo           --------------------------
	.section	.note.nv.cuinfo,"",@"SHT_NOTE"
	.sectionflags	@"SHF_NOTE_NV_CUINFO"
        /*0018*/ 	.short	0x0002
        /*001a*/ 	.short	0x0064
        /*001c*/ 	.short	0x0082
	.zero		2


//--------------------- .nv.info                  --------------------------
	.section	.nv.info,"",@"SHT_CUDA_INFO"
	.align	4


	//----- nvinfo : EIATTR_REGCOUNT
	.align		4
        /*0000*/ 	.byte	0x04, 0x2f
        /*0002*/ 	.short	(.L_1 - .L_0)
	.align		4
.L_0:
        /*0004*/ 	.word	index@(_Z9matrixAddPiS_S_)
        /*0008*/ 	.word	0x0000000c


	//----- nvinfo : EIATTR_FRAME_SIZE
	.align		4
.L_1:
        /*000c*/ 	.byte	0x04, 0x11
        /*000e*/ 	.short	(.L_3 - .L_2)
	.align		4
.L_2:
        /*0010*/ 	.word	index@(_Z9matrixAddPiS_S_)
        /*0014*/ 	.word	0x00000000


	//----- nvinfo : EIATTR_MIN_STACK_SIZE
	.align		4
.L_3:
        /*0018*/ 	.byte	0x04, 0x12
        /*001a*/ 	.short	(.L_5 - .L_4)
	.align		4
.L_4:
        /*001c*/ 	.word	index@(_Z9matrixAddPiS_S_)
        /*0020*/ 	.word	0x00000000
.L_5:


//--------------------- .nv.compat                --------------------------
	.section	.nv.compat,"",@"SHT_CUDA_COMPAT_INFO"
	.align	4
        /*0000*/ 	.byte	0x02, 0x09, 0x00, 0x00, 0x02, 0x02, 0x01, 0x00, 0x02, 0x05, 0x05, 0x00, 0x03, 0x07, 0x01, 0x01
        /*0010*/ 	.byte	0x02, 0x03, 0x00, 0x00, 0x02, 0x06, 0x01, 0x00, 0x04, 0x0b, 0x08, 0x00, 0x09, 0x00, 0x00, 0x00
        /*0020*/ 	.byte	0x00, 0x00, 0x00, 0x00


//--------------------- .nv.info._Z9matrixAddPiS_S_ --------------------------
	.section	.nv.info._Z9matrixAddPiS_S_,"",@"SHT_CUDA_INFO"
	.sectionflags	@""
	.align	4


	//----- nvinfo : EIATTR_CUDA_API_VERSION
	.align		4
        /*0000*/ 	.byte	0x04, 0x37
        /*0002*/ 	.short	(.L_7 - .L_6)
.L_6:
        /*0004*/ 	.word	0x00000082


	//----- nvinfo : EIATTR_KPARAM_INFO
	.align		4
.L_7:
        /*0008*/ 	.byte	0x04, 0x17
        /*000a*/ 	.short	(.L_9 - .L_8)
.L_8:
        /*000c*/ 	.word	0x00000000
        /*0010*/ 	.short	0x0002
        /*0012*/ 	.short	0x0010
        /*0014*/ 	.byte	0x00, 0xf5, 0x21, 0x00


	//----- nvinfo : EIATTR_KPARAM_INFO
	.align		4
.L_9:
        /*0018*/ 	.byte	0x04, 0x17
        /*001a*/ 	.short	(.L_11 - .L_10)
.L_10:
        /*001c*/ 	.word	0x00000000
        /*0020*/ 	.short	0x0001
        /*0022*/ 	.short	0x0008
        /*0024*/ 	.byte	0x00, 0xf5, 0x21, 0x00


	//----- nvinfo : EIATTR_KPARAM_INFO
	.align		4
.L_11:
        /*0028*/ 	.byte	0x04, 0x17
        /*002a*/ 	.short	(.L_13 - .L_12)
.L_12:
        /*002c*/ 	.word	0x00000000
        /*0030*/ 	.short	0x0000
        /*0032*/ 	.short	0x0000
        /*0034*/ 	.byte	0x00, 0xf5, 0x21, 0x00


	//----- nvinfo : EIATTR_SPARSE_MMA_MASK
	.align		4
.L_13:
        /*0038*/ 	.byte	0x03, 0x50
        /*003a*/ 	.short	0x0000


	//----- nvinfo : EIATTR_MAXREG_COUNT
	.align		4
        /*003c*/ 	.byte	0x03, 0x1b
        /*003e*/ 	.short	0x00ff


	//----- nvinfo : EIATTR_MERCURY_ISA_VERSION
	.align		4
        /*0040*/ 	.byte	0x03, 0x5f
        /*0042*/ 	.short	0x0101


	//----- nvinfo : EIATTR_VRC_CTA_INIT_COUNT
	.align		4
        /*0044*/ 	.byte	0x02, 0x4a
	.zero		1
	.zero		1


	//----- nvinfo : EIATTR_EXIT_INSTR_OFFSETS
	.align		4
        /*0048*/ 	.byte	0x04, 0x1c
        /*004a*/ 	.short	(.L_15 - .L_14)


	//   ....[0]....
.L_14:
        /*004c*/ 	.word	0x000000b0


	//   ....[1]....
        /*0050*/ 	.word	0x00000180


	//----- nvinfo : EIATTR_CBANK_PARAM_SIZE
	.align		4
.L_15:
        /*0054*/ 	.byte	0x03, 0x19
        /*0056*/ 	.short	0x0018


	//----- nvinfo : EIATTR_PARAM_CBANK
	.align		4
        /*0058*/ 	.byte	0x04, 0x0a
        /*005a*/ 	.short	(.L_17 - .L_16)
	.align		4
.L_16:
        /*005c*/ 	.word	index@(.nv.constant0._Z9matrixAddPiS_S_)
        /*0060*/ 	.short	0x0380
        /*0062*/ 	.short	0x0018


	//----- nvinfo : EIATTR_SW_WAR
	.align		4
.L_17:
        /*0064*/ 	.byte	0x04, 0x36
        /*0066*/ 	.short	(.L_19 - .L_18)
.L_18:
        /*0068*/ 	.word	0x00000008
.L_19:


//--------------------- .nv.callgraph             --------------------------
	.section	.nv.callgraph,"",@"SHT_CUDA_CALLGRAPH"
	.align	4
	.sectionentsize	8
	.align		4
        /*0000*/ 	.word	0x00000000
	.align		4
        /*0004*/ 	.word	0xffffffff
	.align		4
        /*0008*/ 	.word	0x00000000
	.align		4
        /*000c*/ 	.word	0xfffffffe
	.align		4
        /*0010*/ 	.word	0x00000000
	.align		4
        /*0014*/ 	.word	0xfffffffd
	.align		4
        /*0018*/ 	.word	0x00000000
	.align		4
        /*001c*/ 	.word	0xfffffffc


//--------------------- .text._Z9matrixAddPiS_S_  --------------------------
	.section	.text._Z9matrixAddPiS_S_,"ax",@progbits
	.align	128
        .global         _Z9matrixAddPiS_S_
        .type           _Z9matrixAddPiS_S_,@function
        .size           _Z9matrixAddPiS_S_,(.L_x_1 - _Z9matrixAddPiS_S_)
        .other          _Z9matrixAddPiS_S_,@"STO_CUDA_ENTRY STV_DEFAULT"
_Z9matrixAddPiS_S_:
.text._Z9matrixAddPiS_S_:
[----:B------:R-:W-:Y:S01]  /*0000*/  LDC R1, c[0x0][0x37c] ;  /* 0x0000df00ff017b82 */ /* 0x000fe20000000800 */
[----:B------:R-:W0:Y:S01]  /*0010*/  S2R R7, SR_CTAID.Y ;  /* 0x0000000000077919 */ /* 0x000e220000002600 */
[----:B------:R-:W1:Y:S01]  /*0020*/  LDCU UR4, c[0x0][0x360] ;  /* 0x00006c00ff0477ac */ /* 0x000e620008000800 */
[----:B------:R-:W0:Y:S01]  /*0030*/  S2R R2, SR_TID.Y ;  /* 0x0000000000027919 */ /* 0x000e220000002200 */
[----:B------:R-:W0:Y:S01]  /*0040*/  LDCU UR5, c[0x0][0x364] ;  /* 0x00006c80ff0577ac */ /* 0x000e220008000800 */
[----:B------:R-:W1:Y:S01]  /*0050*/  S2R R0, SR_CTAID.X ;  /* 0x0000000000007919 */ /* 0x000e620000002500 */
[----:B------:R-:W1:Y:S01]  /*0060*/  S2R R3, SR_TID.X ;  /* 0x0000000000037919 */ /* 0x000e620000002100 */
[----:B0-----:R-:W-:-:S05]  /*0070*/  IMAD R7, R7, UR5, R2 ;  /* 0x0000000507077c24 */ /* 0x001fca000f8e0202 */
[----:B------:R-:W-:Y:S01]  /*0080*/  ISETP.GT.U32.AND P0, PT, R7, 0x1ff, PT ;  /* 0x000001ff0700780c */ /* 0x000fe20003f04070 */
[----:B-1----:R-:W-:-:S05]  /*0090*/  IMAD R0, R0, UR4, R3 ;  /* 0x0000000400007c24 */ /* 0x002fca000f8e0203 */
[----:B------:R-:W-:-:S13]  /*00a0*/  ISETP.GT.OR P0, PT, R0, 0x1ff, P0 ;  /* 0x000001ff0000780c */ /* 0x000fda0000704670 */
[----:B------:R-:W-:Y:S05]  /*00b0*/  @P0 EXIT ;  /* 0x000000000000094d */ /* 0x000fea0003800000 */
[----:B------:R-:W0:Y:S01]  /*00c0*/  LDC.64 R2, c[0x0][0x380] ;  /* 0x0000e000ff027b82 */ /* 0x000e220000000a00 */
[----:B------:R-:W1:Y:S01]  /*00d0*/  LDCU.64 UR4, c[0x0][0x358] ;  /* 0x00006b00ff0477ac */ /* 0x000e620008000a00 */
[----:B------:R-:W-:-:S06]  /*00e0*/  LEA R9, R0, R7, 0x9 ;  /* 0x0000000700097211 */ /* 0x000fcc00078e48ff */
[----:B------:R-:W2:Y:S08]  /*00f0*/  LDC.64 R4, c[0x0][0x388] ;  /* 0x0000e200ff047b82 */ /* 0x000eb00000000a00 */
[----:B------:R-:W3:Y:S01]  /*0100*/  LDC.64 R6, c[0x0][0x390] ;  /* 0x0000e400ff067b82 */ /* 0x000ee20000000a00 */
[----:B0-----:R-:W-:-:S06]  /*0110*/  IMAD.WIDE R2, R9, 0x4, R2 ;  /* 0x0000000409027825 */ /* 0x001fcc00078e0202 */
[----:B-1----:R-:W4:Y:S01]  /*0120*/  LDG.E R2, desc[UR4][R2.64] ;  /* 0x0000000402027981 */ /* 0x002f22000c1e1900 */
[----:B--2---:R-:W-:-:S06]  /*0130*/  IMAD.WIDE R4, R9, 0x4, R4 ;  /* 0x0000000409047825 */ /* 0x004fcc00078e0204 */
[----:B------:R-:W4:Y:S01]  /*0140*/  LDG.E R5, desc[UR4][R4.64] ;  /* 0x0000000404057981 */ /* 0x000f22000c1e1900 */
[----:B---3--:R-:W-:Y:S01]  /*0150*/  IMAD.WIDE R6, R9, 0x4, R6 ;  /* 0x0000000409067825 */ /* 0x008fe200078e0206 */
[----:B----4-:R-:W-:-:S05]  /*0160*/  IADD3 R9, PT, PT, R2, R5, RZ ;  /* 0x0000000502097210 */ /* 0x010fca0007ffe0ff */
[----:B------:R-:W-:Y:S01]  /*0170*/  STG.E desc[UR4][R6.64], R9 ;  /* 0x0000000906007986 */ /* 0x000fe2000c101904 */
[----:B------:R-:W-:Y:S05]  /*0180*/  EXIT ;  /* 0x000000000000794d */ /* 0x000fea0003800000 */
.L_x_0:
[----:B------:R-:W-:-:S00]  /*0190*/  BRA `(.L_x_0) ;  /* 0xfffffffc00fc7947 */ /* 0x000fc0000383ffff */
[----:B------:R-:W-:-:S00]  /*01a0*/  NOP ;  /* 0x0000000000007918 */ /* 0x000fc00000000000 */
        /* <DEDUP_REMOVED lines=13> */
.L_x_1:


//--------------------- .nv.shared.reserved.0     --------------------------
	.section	.nv.shared.reserved.0,"aw",@nobits
	.weak		__nv_reservedSMEM_offset_0_alias
	.size		__nv_reservedSMEM_offset_0_alias, 0, 64
	.other		__nv_reservedSMEM_offset_0_alias,@"STO_CUDA_RESERVED_SHARED STV_DEFAULT"
__nv_reservedSMEM_offset_0_alias:
	.zero		0
	.zero		64


//--------------------- .nv.constant0._Z9matrixAddPiS_S_ --------------------------
	.section	.nv.constant0._Z9matrixAddPiS_S_,"a",@progbits
	.sectionflags	@""
	.align	4
.nv.constant0._Z9matrixAddPiS_S_:
	.zero		920


//--------------------- SYMBOLS --------------------------

	.type		.nv.reservedSmem.offset0,@object
	.size		.nv.reservedSmem.offset0,0x4
